//
// Generated by NVIDIA NVVM Compiler
//
// Compiler Build ID: CL-36424714
// Cuda compilation tools, release 13.0, V13.0.88
// Based on NVVM 20.0.0
//

.version 9.0
.target sm_100
.address_size 64

	// .globl	_Z18MatrixMulKernelColPfS_S_i

.visible .entry _Z18MatrixMulKernelColPfS_S_i(
	.param .u64 .ptr .align 1 _Z18MatrixMulKernelColPfS_S_i_param_0,
	.param .u64 .ptr .align 1 _Z18MatrixMulKernelColPfS_S_i_param_1,
	.param .u64 .ptr .align 1 _Z18MatrixMulKernelColPfS_S_i_param_2,
	.param .u32 _Z18MatrixMulKernelColPfS_S_i_param_3
)
{
	.reg .pred 	%p<12>;
	.reg .b32 	%r<44>;
	.reg .b32 	%f<67>;
	.reg .b64 	%rd<49>;

	ld.param.u64 	%rd5, [_Z18MatrixMulKernelColPfS_S_i_param_0];
	ld.param.u64 	%rd6, [_Z18MatrixMulKernelColPfS_S_i_param_1];
	ld.param.u64 	%rd4, [_Z18MatrixMulKernelColPfS_S_i_param_2];
	ld.param.u32 	%r24, [_Z18MatrixMulKernelColPfS_S_i_param_3];
	cvta.to.global.u64 	%rd1, %rd6;
	cvta.to.global.u64 	%rd2, %rd5;
	mov.u32 	%r25, %ctaid.x;
	mov.u32 	%r26, %ntid.x;
	mov.u32 	%r27, %tid.x;
	mad.lo.s32 	%r1, %r25, %r26, %r27;
	setp.ge.s32 	%p1, %r1, %r24;
	setp.lt.s32 	%p2, %r24, 1;
	or.pred  	%p3, %p1, %p2;
	@%p3 bra 	$L__BB0_14;
	add.s32 	%r2, %r24, -1;
	and.b32  	%r3, %r24, 7;
	add.s32 	%r4, %r3, -1;
	and.b32  	%r5, %r24, 3;
	and.b32  	%r6, %r24, 2147483640;
	and.b32  	%r7, %r24, 1;
	neg.s32 	%r8, %r6;
	shl.b32 	%r9, %r24, 3;
	cvta.to.global.u64 	%rd3, %rd4;
	mov.b32 	%r37, 0;
	mul.wide.u32 	%rd41, %r24, 4;
$L__BB0_2:
	setp.lt.u32 	%p4, %r2, 7;
	mul.lo.s32 	%r11, %r37, %r24;
	mov.f32 	%f66, 0f00000000;
	mov.b32 	%r42, 0;
	@%p4 bra 	$L__BB0_5;
	mov.f32 	%f66, 0f00000000;
	mov.u32 	%r38, %r11;
	mov.u32 	%r39, %r1;
	mov.u32 	%r40, %r8;
$L__BB0_4:
	.pragma "nounroll";
	mul.wide.u32 	%rd7, %r38, 4;
	add.s64 	%rd8, %rd2, %rd7;
	ld.global.f32 	%f16, [%rd8];
	mul.wide.s32 	%rd9, %r39, 4;
	add.s64 	%rd10, %rd1, %rd9;
	ld.global.f32 	%f17, [%rd10];
	fma.rn.f32 	%f18, %f16, %f17, %f66;
	ld.global.f32 	%f19, [%rd8+4];
	mul.wide.u32 	%rd11, %r24, 4;
	add.s64 	%rd12, %rd10, %rd11;
	ld.global.f32 	%f20, [%rd12];
	fma.rn.f32 	%f21, %f19, %f20, %f18;
	ld.global.f32 	%f22, [%rd8+8];
	add.s64 	%rd13, %rd12, %rd11;
	ld.global.f32 	%f23, [%rd13];
	fma.rn.f32 	%f24, %f22, %f23, %f21;
	ld.global.f32 	%f25, [%rd8+12];
	add.s64 	%rd14, %rd13, %rd11;
	ld.global.f32 	%f26, [%rd14];
	fma.rn.f32 	%f27, %f25, %f26, %f24;
	ld.global.f32 	%f28, [%rd8+16];
	add.s64 	%rd15, %rd14, %rd11;
	ld.global.f32 	%f29, [%rd15];
	fma.rn.f32 	%f30, %f28, %f29, %f27;
	ld.global.f32 	%f31, [%rd8+20];
	add.s64 	%rd16, %rd15, %rd11;
	ld.global.f32 	%f32, [%rd16];
	fma.rn.f32 	%f33, %f31, %f32, %f30;
	ld.global.f32 	%f34, [%rd8+24];
	add.s64 	%rd17, %rd16, %rd11;
	ld.global.f32 	%f35, [%rd17];
	fma.rn.f32 	%f36, %f34, %f35, %f33;
	ld.global.f32 	%f37, [%rd8+28];
	add.s64 	%rd18, %rd17, %rd11;
	ld.global.f32 	%f38, [%rd18];
	fma.rn.f32 	%f66, %f37, %f38, %f36;
	add.s32 	%r40, %r40, 8;
	add.s32 	%r39, %r39, %r9;
	add.s32 	%r38, %r38, 8;
	setp.ne.s32 	%p5, %r40, 0;
	mov.u32 	%r42, %r6;
	@%p5 bra 	$L__BB0_4;
$L__BB0_5:
	setp.eq.s32 	%p6, %r3, 0;
	@%p6 bra 	$L__BB0_13;
	setp.lt.u32 	%p7, %r4, 3;
	@%p7 bra 	$L__BB0_8;
	add.s32 	%r30, %r42, %r11;
	mul.wide.u32 	%rd19, %r30, 4;
	add.s64 	%rd20, %rd2, %rd19;
	ld.global.f32 	%f40, [%rd20];
	mad.lo.s32 	%r31, %r42, %r24, %r1;
	mul.wide.s32 	%rd21, %r31, 4;
	add.s64 	%rd22, %rd1, %rd21;
	ld.global.f32 	%f41, [%rd22];
	fma.rn.f32 	%f42, %f40, %f41, %f66;
	cvt.u64.u32 	%rd23, %r11;
	cvt.u64.u32 	%rd24, %r42;
	add.s64 	%rd25, %rd24, %rd23;
	shl.b64 	%rd26, %rd25, 2;
	add.s64 	%rd27, %rd2, %rd26;
	ld.global.f32 	%f43, [%rd27+4];
	add.s64 	%rd29, %rd22, %rd41;
	ld.global.f32 	%f44, [%rd29];
	fma.rn.f32 	%f45, %f43, %f44, %f42;
	ld.global.f32 	%f46, [%rd27+8];
	add.s64 	%rd30, %rd29, %rd41;
	ld.global.f32 	%f47, [%rd30];
	fma.rn.f32 	%f48, %f46, %f47, %f45;
	ld.global.f32 	%f49, [%rd27+12];
	add.s64 	%rd31, %rd30, %rd41;
	ld.global.f32 	%f50, [%rd31];
	fma.rn.f32 	%f66, %f49, %f50, %f48;
	add.s32 	%r42, %r42, 4;
$L__BB0_8:
	setp.eq.s32 	%p8, %r5, 0;
	@%p8 bra 	$L__BB0_13;
	setp.eq.s32 	%p9, %r5, 1;
	@%p9 bra 	$L__BB0_11;
	add.s32 	%r32, %r42, %r11;
	mul.wide.u32 	%rd32, %r32, 4;
	add.s64 	%rd33, %rd2, %rd32;
	ld.global.f32 	%f52, [%rd33];
	mad.lo.s32 	%r33, %r42, %r24, %r1;
	mul.wide.s32 	%rd34, %r33, 4;
	add.s64 	%rd35, %rd1, %rd34;
	ld.global.f32 	%f53, [%rd35];
	fma.rn.f32 	%f54, %f52, %f53, %f66;
	cvt.u64.u32 	%rd36, %r11;
	cvt.u64.u32 	%rd37, %r42;
	add.s64 	%rd38, %rd37, %rd36;
	shl.b64 	%rd39, %rd38, 2;
	add.s64 	%rd40, %rd2, %rd39;
	ld.global.f32 	%f55, [%rd40+4];
	add.s64 	%rd42, %rd35, %rd41;
	ld.global.f32 	%f56, [%rd42];
	fma.rn.f32 	%f66, %f55, %f56, %f54;
	add.s32 	%r42, %r42, 2;
$L__BB0_11:
	setp.eq.s32 	%p10, %r7, 0;
	@%p10 bra 	$L__BB0_13;
	add.s32 	%r34, %r42, %r11;
	mul.wide.u32 	%rd43, %r34, 4;
	add.s64 	%rd44, %rd2, %rd43;
	ld.global.f32 	%f57, [%rd44];
	mad.lo.s32 	%r35, %r42, %r24, %r1;
	mul.wide.s32 	%rd45, %r35, 4;
	add.s64 	%rd46, %rd1, %rd45;
	ld.global.f32 	%f58, [%rd46];
	fma.rn.f32 	%f66, %f57, %f58, %f66;
$L__BB0_13:
	add.s32 	%r36, %r11, %r1;
	mul.wide.s32 	%rd47, %r36, 4;
	add.s64 	%rd48, %rd3, %rd47;
	st.global.f32 	[%rd48], %f66;
	add.s32 	%r37, %r37, 1;
	setp.ne.s32 	%p11, %r37, %r24;
	@%p11 bra 	$L__BB0_2;
$L__BB0_14:
	ret;

}


// ===== COMPILED SASS (sm_100) =====

	.target	sm_100

	.elftype	@"ET_EXEC"


//--------------------- .note.nv.tkinfo           --------------------------
	.section	.note.nv.tkinfo,"",@"SHT_NOTE"
	.sectionflags	@"SHF_NOTE_NV_TKINFO"
	.tkinfo
        /*0018*/ 	.word	0x00000002
        /*0030*/ 	.string	""
        /*0030*/ 	.string	"ptxas"
        /*0030*/ 	.string	"Cuda compilation tools, release 13.0, V13.0.88"
        /*0030*/ 	.string	"Build cuda_13.0.r13.0/compiler.36424714_0"
        /*0030*/ 	.string	"-arch sm_100 -m 64 "



//--------------------- .note.nv.cuinfo           --------------------------
	.section	.note.nv.cuinfo,"",@"SHT_NOTE"
	.sectionflags	@"SHF_NOTE_NV_CUINFO"
        /*0018*/ 	.short	0x0002
        /*001a*/ 	.short	0x0064
        /*001c*/ 	.short	0x0082
	.zero		2


//--------------------- .nv.info                  --------------------------
	.section	.nv.info,"",@"SHT_CUDA_INFO"
	.align	4


	//----- nvinfo : EIATTR_REGCOUNT
	.align		4
        /*0000*/ 	.byte	0x04, 0x2f
        /*0002*/ 	.short	(.L_1 - .L_0)
	.align		4
.L_0:
        /*0004*/ 	.word	index@(_Z18MatrixMulKernelColPfS_S_i)
        /*0008*/ 	.word	0x00000020


	//----- nvinfo : EIATTR_FRAME_SIZE
	.align		4
.L_1:
        /*000c*/ 	.byte	0x04, 0x11
        /*000e*/ 	.short	(.L_3 - .L_2)
	.align		4
.L_2:
        /*0010*/ 	.word	index@(_Z18MatrixMulKernelColPfS_S_i)
        /*0014*/ 	.word	0x00000000


	//----- nvinfo : EIATTR_MIN_STACK_SIZE
	.align		4
.L_3:
        /*0018*/ 	.byte	0x04, 0x12
        /*001a*/ 	.short	(.L_5 - .L_4)
	.align		4
.L_4:
        /*001c*/ 	.word	index@(_Z18MatrixMulKernelColPfS_S_i)
        /*0020*/ 	.word	0x00000000
.L_5:


//--------------------- .nv.compat                --------------------------
	.section	.nv.compat,"",@"SHT_CUDA_COMPAT_INFO"
	.align	4
        /*0000*/ 	.byte	0x02, 0x09, 0x00, 0x00, 0x02, 0x02, 0x01, 0x00, 0x02, 0x05, 0x05, 0x00, 0x03, 0x07, 0x01, 0x01
        /*0010*/ 	.byte	0x02, 0x03, 0x00, 0x00, 0x02, 0x06, 0x01, 0x00, 0x04, 0x0b, 0x08, 0x00, 0x09, 0x00, 0x00, 0x00
        /*0020*/ 	.byte	0x00, 0x00, 0x00, 0x00


//--------------------- .nv.info._Z18MatrixMulKernelColPfS_S_i --------------------------
	.section	.nv.info._Z18MatrixMulKernelColPfS_S_i,"",@"SHT_CUDA_INFO"
	.sectionflags	@""
	.align	4


	//----- nvinfo : EIATTR_CUDA_API_VERSION
	.align		4
        /*0000*/ 	.byte	0x04, 0x37
        /*0002*/ 	.short	(.L_7 - .L_6)
.L_6:
        /*0004*/ 	.word	0x00000082


	//----- nvinfo : EIATTR_KPARAM_INFO
	.align		4
.L_7:
        /*0008*/ 	.byte	0x04, 0x17
        /*000a*/ 	.short	(.L_9 - .L_8)
.L_8:
        /*000c*/ 	.word	0x00000000
        /*0010*/ 	.short	0x0003
        /*0012*/ 	.short	0x0018
        /*0014*/ 	.byte	0x00, 0xf0, 0x11, 0x00


	//----- nvinfo : EIATTR_KPARAM_INFO
	.align		4
.L_9:
        /*0018*/ 	.byte	0x04, 0x17
        /*001a*/ 	.short	(.L_11 - .L_10)
.L_10:
        /*001c*/ 	.word	0x00000000
        /*0020*/ 	.short	0x0002
        /*0022*/ 	.short	0x0010
        /*0024*/ 	.byte	0x00, 0xf5, 0x21, 0x00


	//----- nvinfo : EIATTR_KPARAM_INFO
	.align		4
.L_11:
        /*0028*/ 	.byte	0x04, 0x17
        /*002a*/ 	.short	(.L_13 - .L_12)
.L_12:
        /*002c*/ 	.word	0x00000000
        /*0030*/ 	.short	0x0001
        /*0032*/ 	.short	0x0008
        /*0034*/ 	.byte	0x00, 0xf5, 0x21, 0x00


	//----- nvinfo : EIATTR_KPARAM_INFO
	.align		4
.L_13:
        /*0038*/ 	.byte	0x04, 0x17
        /*003a*/ 	.short	(.L_15 - .L_14)
.L_14:
        /*003c*/ 	.word	0x00000000
        /*0040*/ 	.short	0x0000
        /*0042*/ 	.short	0x0000
        /*0044*/ 	.byte	0x00, 0xf5, 0x21, 0x00


	//----- nvinfo : EIATTR_SPARSE_MMA_MASK
	.align		4
.L_15:
        /*0048*/ 	.byte	0x03, 0x50
        /*004a*/ 	.short	0x0000


	//----- nvinfo : EIATTR_MAXREG_COUNT
	.align		4
        /*004c*/ 	.byte	0x03, 0x1b
        /*004e*/ 	.short	0x00ff


	//----- nvinfo : EIATTR_MERCURY_ISA_VERSION
	.align		4
        /*0050*/ 	.byte	0x03, 0x5f
        /*0052*/ 	.short	0x0101


	//----- nvinfo : EIATTR_VRC_CTA_INIT_COUNT
	.align		4
        /*0054*/ 	.byte	0x02, 0x4a
	.zero		1
	.zero		1


	//----- nvinfo : EIATTR_EXIT_INSTR_OFFSETS
	.align		4
        /*0058*/ 	.byte	0x04, 0x1c
        /*005a*/ 	.short	(.L_17 - .L_16)


	//   ....[0]....
.L_16:
        /*005c*/ 	.word	0x00000080


	//   ....[1]....
        /*0060*/ 	.word	0x000008a0


	//----- nvinfo : EIATTR_CBANK_PARAM_SIZE
	.align		4
.L_17:
        /*0064*/ 	.byte	0x03, 0x19
        /*0066*/ 	.short	0x001c


	//----- nvinfo : EIATTR_PARAM_CBANK
	.align		4
        /*0068*/ 	.byte	0x04, 0x0a
        /*006a*/ 	.short	(.L_19 - .L_18)
	.align		4
.L_18:
        /*006c*/ 	.word	index@(.nv.constant0._Z18MatrixMulKernelColPfS_S_i)
        /*0070*/ 	.short	0x0380
        /*0072*/ 	.short	0x001c


	//----- nvinfo : EIATTR_SW_WAR
	.align		4
.L_19:
        /*0074*/ 	.byte	0x04, 0x36
        /*0076*/ 	.short	(.L_21 - .L_20)
.L_20:
        /*0078*/ 	.word	0x00000008
.L_21:


//--------------------- .nv.callgraph             --------------------------
	.section	.nv.callgraph,"",@"SHT_CUDA_CALLGRAPH"
	.align	4
	.sectionentsize	8
	.align		4
        /*0000*/ 	.word	0x00000000
	.align		4
        /*0004*/ 	.word	0xffffffff
	.align		4
        /*0008*/ 	.word	0x00000000
	.align		4
        /*000c*/ 	.word	0xfffffffe
	.align		4
        /*0010*/ 	.word	0x00000000
	.align		4
        /*0014*/ 	.word	0xfffffffd
	.align		4
        /*0018*/ 	.word	0x00000000
	.align		4
        /*001c*/ 	.word	0xfffffffc


//--------------------- .text._Z18MatrixMulKernelColPfS_S_i --------------------------
	.section	.text._Z18MatrixMulKernelColPfS_S_i,"ax",@progbits
	.align	128
        .global         _Z18MatrixMulKernelColPfS_S_i
        .type           _Z18MatrixMulKernelColPfS_S_i,@function
        .size           _Z18MatrixMulKernelColPfS_S_i,(.L_x_6 - _Z18MatrixMulKernelColPfS_S_i)
        .other          _Z18MatrixMulKernelColPfS_S_i,@"STO_CUDA_ENTRY STV_DEFAULT"
_Z18MatrixMulKernelColPfS_S_i:
.text._Z18MatrixMulKernelColPfS_S_i:
[----:B------:R-:W-:Y:S01]  /*0000*/  LDC R1, c[0x0][0x37c] ;  /* 0x0000df00ff017b82 */ /* 0x000fe20000000800 */
[----:B------:R-:W0:Y:S07]  /*0010*/  S2R R3, SR_TID.X ;  /* 0x0000000000037919 */ /* 0x000e2e0000002100 */
[----:B------:R-:W0:Y:S08]  /*0020*/  S2UR UR4, SR_CTAID.X ;  /* 0x00000000000479c3 */ /* 0x000e300000002500 */
[----:B------:R-:W0:Y:S08]  /*0030*/  LDC R0, c[0x0][0x360] ;  /* 0x0000d800ff007b82 */ /* 0x000e300000000800 */
[----:B------:R-:W1:Y:S01]  /*0040*/  LDC R5, c[0x0][0x398] ;  /* 0x0000e600ff057b82 */ /* 0x000e620000000800 */
[----:B0-----:R-:W-:Y:S01]  /*0050*/  IMAD R0, R0, UR4, R3 ;  /* 0x0000000400007c24 */ /* 0x001fe2000f8e0203 */
[----:B-1----:R-:W-:-:S04]  /*0060*/  ISETP.GE.AND P0, PT, R5, 0x1, PT ;  /* 0x000000010500780c */ /* 0x002fc80003f06270 */
[----:B------:R-:W-:-:S13]  /*0070*/  ISETP.GE.OR P0, PT, R0, R5, !P0 ;  /* 0x000000050000720c */ /* 0x000fda0004706670 */
[----:B------:R-:W-:Y:S05]  /*0080*/  @P0 EXIT ;  /* 0x000000000000094d */ /* 0x000fea0003800000 */
[C---:B------:R-:W-:Y:S01]  /*0090*/  LOP3.LUT R2, R5.reuse, 0x7, RZ, 0xc0, !PT ;  /* 0x0000000705027812 */ /* 0x040fe200078ec0ff */
[----:B------:R-:W0:Y:S01]  /*00a0*/  LDCU.64 UR4, c[0x0][0x358] ;  /* 0x00006b00ff0477ac */ /* 0x000e220008000a00 */
[----:B------:R-:W-:Y:S02]  /*00b0*/  IADD3 R3, PT, PT, R5, -0x1, RZ ;  /* 0xffffffff05037810 */ /* 0x000fe40007ffe0ff */
[----:B------:R-:W-:Y:S02]  /*00c0*/  IADD3 R4, PT, PT, R2, -0x1, RZ ;  /* 0xffffffff02047810 */ /* 0x000fe40007ffe0ff */
[----:B------:R-:W-:Y:S02]  /*00d0*/  ISETP.GE.U32.AND P0, PT, R3, 0x7, PT ;  /* 0x000000070300780c */ /* 0x000fe40003f06070 */
[----:B------:R-:W-:Y:S02]  /*00e0*/  ISETP.GE.U32.AND P1, PT, R4, 0x3, PT ;  /* 0x000000030400780c */ /* 0x000fe40003f26070 */
[----:B------:R-:W-:-:S02]  /*00f0*/  LOP3.LUT R3, R5, 0x7ffffff8, RZ, 0xc0, !PT ;  /* 0x7ffffff805037812 */ /* 0x000fc400078ec0ff */
[----:B------:R-:W-:Y:S01]  /*0100*/  LOP3.LUT R4, R5, 0x3, RZ, 0xc0, !PT ;  /* 0x0000000305047812 */ /* 0x000fe200078ec0ff */
[----:B------:R-:W-:Y:S01]  /*0110*/  HFMA2 R5, -RZ, RZ, 0, 0 ;  /* 0x00000000ff057431 */ /* 0x000fe200000001ff */
[----:B------:R-:W-:-:S07]  /*0120*/  IADD3 R6, PT, PT, -R3, RZ, RZ ;  /* 0x000000ff03067210 */ /* 0x000fce0007ffe1ff */
.L_x_4:
[----:B-1----:R-:W1:Y:S01]  /*0130*/  LDC R7, c[0x0][0x398] ;  /* 0x0000e600ff077b82 */ /* 0x002e620000000800 */
[----:B------:R-:W-:Y:S02]  /*0140*/  MOV R20, RZ ;  /* 0x000000ff00147202 */ /* 0x000fe40000000f00 */
[----:B------:R-:W-:Y:S01]  /*0150*/  MOV R8, RZ ;  /* 0x000000ff00087202 */ /* 0x000fe20000000f00 */
[C---:B-1----:R-:W-:Y:S01]  /*0160*/  IMAD R9, R5.reuse, R7, RZ ;  /* 0x0000000705097224 */ /* 0x042fe200078e02ff */
[----:B------:R-:W-:-:S04]  /*0170*/  IADD3 R5, PT, PT, R5, 0x1, RZ ;  /* 0x0000000105057810 */ /* 0x000fc80007ffe0ff */
[----:B------:R-:W-:Y:S01]  /*0180*/  ISETP.NE.AND P2, PT, R5, R7, PT ;  /* 0x000000070500720c */ /* 0x000fe20003f45270 */
[----:B------:R-:W-:-:S12]  /*0190*/  @!P0 BRA `(.L_x_0) ;  /* 0x0000000000b48947 */ /* 0x000fd80003800000 */
[----:B------:R-:W-:Y:S02]  /*01a0*/  MOV R20, RZ ;  /* 0x000000ff00147202 */ /* 0x000fe40000000f00 */
[----:B------:R-:W-:Y:S02]  /*01b0*/  MOV R23, R9 ;  /* 0x0000000900177202 */ /* 0x000fe40000000f00 */
[----:B------:R-:W-:Y:S02]  /*01c0*/  MOV R22, R0 ;  /* 0x0000000000167202 */ /* 0x000fe40000000f00 */
[----:B------:R-:W-:-:S07]  /*01d0*/  MOV R24, R6 ;  /* 0x0000000600187202 */ /* 0x000fce0000000f00 */
.L_x_1:
[----:B------:R-:W1:Y:S08]  /*01e0*/  LDC.64 R18, c[0x0][0x388] ;  /* 0x0000e200ff127b82 */ /* 0x000e700000000a00 */
[----:B------:R-:W2:Y:S01]  /*01f0*/  LDC.64 R10, c[0x0][0x380] ;  /* 0x0000e000ff0a7b82 */ /* 0x000ea20000000a00 */
[----:B-1----:R-:W-:-:S05]  /*0200*/  IMAD.WIDE R18, R22, 0x4, R18 ;  /* 0x0000000416127825 */ /* 0x002fca00078e0212 */
[----:B0-----:R0:W3:Y:S01]  /*0210*/  LDG.E R29, desc[UR4][R18.64] ;  /* 0x00000004121d7981 */ /* 0x0010e2000c1e1900 */
[----:B--2---:R-:W-:-:S04]  /*0220*/  IMAD.WIDE.U32 R10, R23, 0x4, R10 ;  /* 0x00000004170a7825 */ /* 0x004fc800078e000a */
[C---:B------:R-:W-:Y:S01]  /*0230*/  IMAD.WIDE.U32 R26, R7.reuse, 0x4, R18 ;  /* 0x00000004071a7825 */ /* 0x040fe200078e0012 */
[----:B------:R-:W3:Y:S04]  /*0240*/  LDG.E R25, desc[UR4][R10.64] ;  /* 0x000000040a197981 */ /* 0x000ee8000c1e1900 */
[----:B------:R-:W2:Y:S04]  /*0250*/  LDG.E R21, desc[UR4][R10.64+0x4] ;  /* 0x000004040a157981 */ /* 0x000ea8000c1e1900 */
[----:B------:R-:W2:Y:S01]  /*0260*/  LDG.E R28, desc[UR4][R26.64] ;  /* 0x000000041a1c7981 */ /* 0x000ea2000c1e1900 */
[----:B------:R-:W-:-:S03]  /*0270*/  IMAD.WIDE.U32 R16, R7, 0x4, R26 ;  /* 0x0000000407107825 */ /* 0x000fc600078e001a */
[----:B------:R-:W4:Y:S01]  /*0280*/  LDG.E R8, desc[UR4][R10.64+0x8] ;  /* 0x000008040a087981 */ /* 0x000f22000c1e1900 */
[----:B------:R-:W-:-:S03]  /*0290*/  IMAD.WIDE.U32 R14, R7, 0x4, R16 ;  /* 0x00000004070e7825 */ /* 0x000fc600078e0010 */
[----:B------:R-:W4:Y:S01]  /*02a0*/  LDG.E R17, desc[UR4][R16.64] ;  /* 0x0000000410117981 */ /* 0x000f22000c1e1900 */
[----:B------:R-:W-:-:S04]  /*02b0*/  IMAD.WIDE.U32 R12, R7, 0x4, R14 ;  /* 0x00000004070c7825 */ /* 0x000fc800078e000e */
[----:B0-----:R-:W-:Y:S01]  /*02c0*/  IMAD.WIDE.U32 R18, R7, 0x4, R12 ;  /* 0x0000000407127825 */ /* 0x001fe200078e000c */
[----:B------:R0:W5:Y:S04]  /*02d0*/  LDG.E R16, desc[UR4][R14.64] ;  /* 0x000000040e107981 */ /* 0x000168000c1e1900 */
[----:B------:R-:W5:Y:S04]  /*02e0*/  LDG.E R12, desc[UR4][R12.64] ;  /* 0x000000040c0c7981 */ /* 0x000f68000c1e1900 */
[----:B------:R-:W5:Y:S01]  /*02f0*/  LDG.E R13, desc[UR4][R10.64+0x18] ;  /* 0x000018040a0d7981 */ /* 0x000f62000c1e1900 */
[----:B---3--:R-:W-:-:S03]  /*0300*/  FFMA R20, R25, R29, R20 ;  /* 0x0000001d19147223 */ /* 0x008fc60000000014 */
[----:B------:R-:W5:Y:S04]  /*0310*/  LDG.E R25, desc[UR4][R10.64+0xc] ;  /* 0x00000c040a197981 */ /* 0x000f68000c1e1900 */
[----:B------:R-:W3:Y:S01]  /*0320*/  LDG.E R29, desc[UR4][R10.64+0x10] ;  /* 0x000010040a1d7981 */ /* 0x000ee2000c1e1900 */
[----:B--2---:R-:W-:Y:S01]  /*0330*/  FFMA R27, R21, R28, R20 ;  /* 0x0000001c151b7223 */ /* 0x004fe20000000014 */
[C---:B------:R-:W-:Y:S02]  /*0340*/  IMAD.WIDE.U32 R20, R7.reuse, 0x4, R18 ;  /* 0x0000000407147825 */ /* 0x040fe400078e0012 */
[----:B------:R-:W2:Y:S04]  /*0350*/  LDG.E R28, desc[UR4][R10.64+0x14] ;  /* 0x000014040a1c7981 */ /* 0x000ea8000c1e1900 */
[----:B------:R-:W2:Y:S01]  /*0360*/  LDG.E R19, desc[UR4][R18.64] ;  /* 0x0000000412137981 */ /* 0x000ea2000c1e1900 */
[----:B0-----:R-:W-:-:S03]  /*0370*/  IMAD.WIDE.U32 R14, R7, 0x4, R20 ;  /* 0x00000004070e7825 */ /* 0x001fc600078e0014 */
[----:B------:R-:W2:Y:S04]  /*0380*/  LDG.E R26, desc[UR4][R20.64] ;  /* 0x00000004141a7981 */ /* 0x000ea8000c1e1900 */
[----:B------:R-:W2:Y:S04]  /*0390*/  LDG.E R14, desc[UR4][R14.64] ;  /* 0x000000040e0e7981 */ /* 0x000ea8000c1e1900 */
[----:B------:R-:W2:Y:S01]  /*03a0*/  LDG.E R20, desc[UR4][R10.64+0x1c] ;  /* 0x00001c040a147981 */ /* 0x000ea2000c1e1900 */
[----:B----4-:R-:W-:Y:S01]  /*03b0*/  FFMA R8, R8, R17, R27 ;  /* 0x0000001108087223 */ /* 0x010fe2000000001b */
[----:B------:R-:W-:-:S04]  /*03c0*/  IADD3 R24, PT, PT, R24, 0x8, RZ ;  /* 0x0000000818187810 */ /* 0x000fc80007ffe0ff */
[----:B------:R-:W-:Y:S02]  /*03d0*/  ISETP.NE.AND P3, PT, R24, RZ, PT ;  /* 0x000000ff1800720c */ /* 0x000fe40003f65270 */
[----:B------:R-:W-:Y:S02]  /*03e0*/  IADD3 R23, PT, PT, R23, 0x8, RZ ;  /* 0x0000000817177810 */ /* 0x000fe40007ffe0ff */
[----:B------:R-:W-:Y:S01]  /*03f0*/  LEA R22, R7, R22, 0x3 ;  /* 0x0000001607167211 */ /* 0x000fe200078e18ff */
[----:B-----5:R-:W-:-:S04]  /*0400*/  FFMA R8, R25, R16, R8 ;  /* 0x0000001019087223 */ /* 0x020fc80000000008 */
[----:B---3--:R-:W-:-:S04]  /*0410*/  FFMA R29, R29, R12, R8 ;  /* 0x0000000c1d1d7223 */ /* 0x008fc80000000008 */
[----:B--2---:R-:W-:-:S04]  /*0420*/  FFMA R28, R28, R19, R29 ;  /* 0x000000131c1c7223 */ /* 0x004fc8000000001d */
[----:B------:R-:W-:-:S04]  /*0430*/  FFMA R13, R13, R26, R28 ;  /* 0x0000001a0d0d7223 */ /* 0x000fc8000000001c */
[----:B------:R-:W-:Y:S01]  /*0440*/  FFMA R20, R20, R14, R13 ;  /* 0x0000000e14147223 */ /* 0x000fe2000000000d */
[----:B------:R-:W-:Y:S06]  /*0450*/  @P3 BRA `(.L_x_1) ;  /* 0xfffffffc00603947 */ /* 0x000fec000383ffff */
[----:B------:R-:W-:-:S07]  /*0460*/  MOV R8, R3 ;  /* 0x0000000300087202 */ /* 0x000fce0000000f00 */
.L_x_0:
[----:B------:R-:W-:-:S13]  /*0470*/  ISETP.NE.AND P3, PT, R2, RZ, PT ;  /* 0x000000ff0200720c */ /* 0x000fda0003f65270 */
[----:B------:R-:W-:Y:S05]  /*0480*/  @!P3 BRA `(.L_x_2) ;  /* 0x0000000000f0b947 */ /* 0x000fea0003800000 */
[----:B------:R-:W-:Y:S01]  /*0490*/  ISETP.NE.AND P3, PT, R4, RZ, PT ;  /* 0x000000ff0400720c */ /* 0x000fe20003f65270 */
[----:B------:R-:W-:-:S12]  /*04a0*/  @!P1 BRA `(.L_x_3) ;  /* 0x00000000006c9947 */ /* 0x000fd80003800000 */
[----:B------:R-:W1:Y:S01]  /*04b0*/  LDC.64 R12, c[0x0][0x388] ;  /* 0x0000e200ff0c7b82 */ /* 0x000e620000000a00 */
[----:B------:R-:W-:Y:S01]  /*04c0*/  IMAD R19, R8, R7, R0 ;  /* 0x0000000708137224 */ /* 0x000fe200078e0200 */
[CC--:B------:R-:W-:Y:S02]  /*04d0*/  IADD3 R15, PT, PT, R9.reuse, R8.reuse, RZ ;  /* 0x00000008090f7210 */ /* 0x0c0fe40007ffe0ff */
[----:B------:R-:W-:-:S04]  /*04e0*/  IADD3 R18, P4, PT, R9, R8, RZ ;  /* 0x0000000809127210 */ /* 0x000fc80007f9e0ff */
[----:B------:R-:W2:Y:S08]  /*04f0*/  LDC.64 R16, c[0x0][0x380] ;  /* 0x0000e000ff107b82 */ /* 0x000eb00000000a00 */
[----:B------:R-:W3:Y:S01]  /*0500*/  LDC.64 R10, c[0x0][0x380] ;  /* 0x0000e000ff0a7b82 */ /* 0x000ee20000000a00 */
[----:B-1----:R-:W-:Y:S01]  /*0510*/  IMAD.WIDE R12, R19, 0x4, R12 ;  /* 0x00000004130c7825 */ /* 0x002fe200078e020c */
[----:B------:R-:W-:-:S03]  /*0520*/  IADD3.X R19, PT, PT, RZ, RZ, RZ, P4, !PT ;  /* 0x000000ffff137210 */ /* 0x000fc600027fe4ff */
[----:B--2---:R-:W-:-:S04]  /*0530*/  IMAD.WIDE.U32 R16, R15, 0x4, R16 ;  /* 0x000000040f107825 */ /* 0x004fc800078e0010 */
[----:B------:R-:W-:Y:S02]  /*0540*/  IMAD.WIDE.U32 R14, R7, 0x4, R12 ;  /* 0x00000004070e7825 */ /* 0x000fe400078e000c */
[----:B0-----:R-:W2:Y:S01]  /*0550*/  LDG.E R17, desc[UR4][R16.64] ;  /* 0x0000000410117981 */ /* 0x001ea2000c1e1900 */
[----:B---3--:R-:W-:-:S03]  /*0560*/  LEA R10, P4, R18, R10, 0x2 ;  /* 0x0000000a120a7211 */ /* 0x008fc600078810ff */
[----:B------:R-:W2:Y:S01]  /*0570*/  LDG.E R12, desc[UR4][R12.64] ;  /* 0x000000040c0c7981 */ /* 0x000ea2000c1e1900 */
[----:B------:R-:W-:Y:S01]  /*0580*/  LEA.HI.X R11, R18, R11, R19, 0x2, P4 ;  /* 0x0000000b120b7211 */ /* 0x000fe200020f1413 */
[C---:B------:R-:W-:Y:S02]  /*0590*/  IMAD.WIDE.U32 R18, R7.reuse, 0x4, R14 ;  /* 0x0000000407127825 */ /* 0x040fe400078e000e */
[----:B------:R-:W3:Y:S04]  /*05a0*/  LDG.E R14, desc[UR4][R14.64] ;  /* 0x000000040e0e7981 */ /* 0x000ee8000c1e1900 */
[----:B------:R-:W3:Y:S01]  /*05b0*/  LDG.E R24, desc[UR4][R10.64+0x4] ;  /* 0x000004040a187981 */ /* 0x000ee2000c1e1900 */
[----:B------:R-:W-:-:S03]  /*05c0*/  IMAD.WIDE.U32 R22, R7, 0x4, R18 ;  /* 0x0000000407167825 */ /* 0x000fc600078e0012 */
[----:B------:R-:W4:Y:S04]  /*05d0*/  LDG.E R18, desc[UR4][R18.64] ;  /* 0x0000000412127981 */ /* 0x000f28000c1e1900 */
[----:B------:R-:W4:Y:S04]  /*05e0*/  LDG.E R26, desc[UR4][R10.64+0x8] ;  /* 0x000008040a1a7981 */ /* 0x000f28000c1e1900 */
[----:B------:R-:W5:Y:S04]  /*05f0*/  LDG.E R22, desc[UR4][R22.64] ;  /* 0x0000000416167981 */ /* 0x000f68000c1e1900 */
[----:B------:R-:W5:Y:S01]  /*0600*/  LDG.E R28, desc[UR4][R10.64+0xc] ;  /* 0x00000c040a1c7981 */ /* 0x000f62000c1e1900 */
[----:B------:R-:W-:Y:S01]  /*0610*/  IADD3 R8, PT, PT, R8, 0x4, RZ ;  /* 0x0000000408087810 */ /* 0x000fe20007ffe0ff */
[----:B--2---:R-:W-:-:S04]  /*0620*/  FFMA R17, R17, R12, R20 ;  /* 0x0000000c11117223 */ /* 0x004fc80000000014 */
[----:B---3--:R-:W-:-:S04]  /*0630*/  FFMA R17, R24, R14, R17 ;  /* 0x0000000e18117223 */ /* 0x008fc80000000011 */
[----:B----4-:R-:W-:-:S04]  /*0640*/  FFMA R17, R26, R18, R17 ;  /* 0x000000121a117223 */ /* 0x010fc80000000011 */
[----:B-----5:R-:W-:-:S07]  /*0650*/  FFMA R20, R28, R22, R17 ;  /* 0x000000161c147223 */ /* 0x020fce0000000011 */
.L_x_3:
[----:B------:R-:W-:Y:S05]  /*0660*/  @!P3 BRA `(.L_x_2) ;  /* 0x000000000078b947 */ /* 0x000fea0003800000 */
[----:B------:R-:W-:Y:S01]  /*0670*/  ISETP.NE.AND P4, PT, R4, 0x1, PT ;  /* 0x000000010400780c */ /* 0x000fe20003f85270 */
[----:B------:R-:W1:Y:S01]  /*0680*/  LDC.64 R16, c[0x0][0x380] ;  /* 0x0000e000ff107b82 */ /* 0x000e620000000a00 */
[----:B------:R-:W-:-:S07]  /*0690*/  LOP3.LUT P3, RZ, R7, 0x1, RZ, 0xc0, !PT ;  /* 0x0000000107ff7812 */ /* 0x000fce000786c0ff */
[----:B------:R-:W2:Y:S04]  /*06a0*/  LDC.64 R18, c[0x0][0x388] ;  /* 0x0000e200ff127b82 */ /* 0x000ea80000000a00 */
[CC--:B------:R-:W-:Y:S02]  /*06b0*/  @P4 IADD3 R23, PT, PT, R9.reuse, R8.reuse, RZ ;  /* 0x0000000809174210 */ /* 0x0c0fe40007ffe0ff */
[----:B------:R-:W-:Y:S02]  /*06c0*/  @P4 IADD3 R21, P5, PT, R9, R8, RZ ;  /* 0x0000000809154210 */ /* 0x000fe40007fbe0ff */
[----:B------:R-:W3:Y:S02]  /*06d0*/  @P4 LDC.64 R10, c[0x0][0x380] ;  /* 0x0000e000ff0a4b82 */ /* 0x000ee40000000a00 */
[----:B------:R-:W-:-:S06]  /*06e0*/  @P4 IADD3.X R22, PT, PT, RZ, RZ, RZ, P5, !PT ;  /* 0x000000ffff164210 */ /* 0x000fcc0002ffe4ff */
[----:B------:R-:W4:Y:S01]  /*06f0*/  LDC.64 R12, c[0x0][0x380] ;  /* 0x0000e000ff0c7b82 */ /* 0x000f220000000a00 */
[----:B-1----:R-:W-:-:S04]  /*0700*/  @P4 IMAD.WIDE.U32 R16, R23, 0x4, R16 ;  /* 0x0000000417104825 */ /* 0x002fc800078e0010 */
[C---:B------:R-:W-:Y:S01]  /*0710*/  @P4 IMAD R23, R8.reuse, R7, R0 ;  /* 0x0000000708174224 */ /* 0x040fe200078e0200 */
[----:B------:R-:W-:Y:S01]  /*0720*/  @P4 IADD3 R8, PT, PT, R8, 0x2, RZ ;  /* 0x0000000208084810 */ /* 0x000fe20007ffe0ff */
[----:B0-----:R-:W5:Y:S01]  /*0730*/  @P4 LDG.E R17, desc[UR4][R16.64] ;  /* 0x0000000410114981 */ /* 0x001f62000c1e1900 */
[----:B------:R-:W0:Y:S01]  /*0740*/  LDC.64 R14, c[0x0][0x388] ;  /* 0x0000e200ff0e7b82 */ /* 0x000e220000000a00 */
[----:B--2---:R-:W-:Y:S01]  /*0750*/  @P4 IMAD.WIDE R18, R23, 0x4, R18 ;  /* 0x0000000417124825 */ /* 0x004fe200078e0212 */
[----:B---3--:R-:W-:-:S03]  /*0760*/  @P4 LEA R10, P5, R21, R10, 0x2 ;  /* 0x0000000a150a4211 */ /* 0x008fc600078a10ff */
[----:B------:R-:W-:Y:S01]  /*0770*/  @P3 IMAD R25, R8, R7, R0 ;  /* 0x0000000708193224 */ /* 0x000fe200078e0200 */
[----:B------:R-:W-:Y:S01]  /*0780*/  @P4 LEA.HI.X R11, R21, R11, R22, 0x2, P5 ;  /* 0x0000000b150b4211 */ /* 0x000fe200028f1416 */
[----:B------:R-:W-:Y:S01]  /*0790*/  @P4 IMAD.WIDE.U32 R22, R7, 0x4, R18 ;  /* 0x0000000407164825 */ /* 0x000fe200078e0012 */
[----:B------:R-:W-:Y:S02]  /*07a0*/  @P3 IADD3 R21, PT, PT, R9, R8, RZ ;  /* 0x0000000809153210 */ /* 0x000fe40007ffe0ff */
[----:B------:R-:W5:Y:S03]  /*07b0*/  @P4 LDG.E R8, desc[UR4][R18.64] ;  /* 0x0000000412084981 */ /* 0x000f66000c1e1900 */
[----:B----4-:R-:W-:Y:S01]  /*07c0*/  @P3 IMAD.WIDE.U32 R12, R21, 0x4, R12 ;  /* 0x00000004150c3825 */ /* 0x010fe200078e000c */
[----:B------:R-:W2:Y:S03]  /*07d0*/  @P4 LDG.E R11, desc[UR4][R10.64+0x4] ;  /* 0x000004040a0b4981 */ /* 0x000ea6000c1e1900 */
[----:B0-----:R-:W-:Y:S01]  /*07e0*/  @P3 IMAD.WIDE R14, R25, 0x4, R14 ;  /* 0x00000004190e3825 */ /* 0x001fe200078e020e */
[----:B------:R-:W2:Y:S04]  /*07f0*/  @P4 LDG.E R22, desc[UR4][R22.64] ;  /* 0x0000000416164981 */ /* 0x000ea8000c1e1900 */
[----:B------:R-:W3:Y:S04]  /*0800*/  @P3 LDG.E R13, desc[UR4][R12.64] ;  /* 0x000000040c0d3981 */ /* 0x000ee8000c1e1900 */
[----:B------:R-:W3:Y:S01]  /*0810*/  @P3 LDG.E R14, desc[UR4][R14.64] ;  /* 0x000000040e0e3981 */ /* 0x000ee2000c1e1900 */
[----:B-----5:R-:W-:-:S04]  /*0820*/  @P4 FFMA R8, R17, R8, R20 ;  /* 0x0000000811084223 */ /* 0x020fc80000000014 */
[----:B--2---:R-:W-:-:S04]  /*0830*/  @P4 FFMA R20, R11, R22, R8 ;  /* 0x000000160b144223 */ /* 0x004fc80000000008 */
[----:B---3--:R-:W-:-:S07]  /*0840*/  @P3 FFMA R20, R13, R14, R20 ;  /* 0x0000000e0d143223 */ /* 0x008fce0000000014 */
.L_x_2:
[----:B------:R-:W1:Y:S01]  /*0850*/  LDC.64 R10, c[0x0][0x390] ;  /* 0x0000e400ff0a7b82 */ /* 0x000e620000000a00 */
[----:B------:R-:W-:-:S05]  /*0860*/  IADD3 R9, PT, PT, R0, R9, RZ ;  /* 0x0000000900097210 */ /* 0x000fca0007ffe0ff */
[----:B-1----:R-:W-:-:S05]  /*0870*/  IMAD.WIDE R8, R9, 0x4, R10 ;  /* 0x0000000409087825 */ /* 0x002fca00078e020a */
[----:B0-----:R1:W-:Y:S01]  /*0880*/  STG.E desc[UR4][R8.64], R20 ;  /* 0x0000001408007986 */ /* 0x0013e2000c101904 */
[----:B------:R-:W-:Y:S05]  /*0890*/  @P2 BRA `(.L_x_4) ;  /* 0xfffffff800242947 */ /* 0x000fea000383ffff */
[----:B------:R-:W-:Y:S05]  /*08a0*/  EXIT ;  /* 0x000000000000794d */ /* 0x000fea0003800000 */
.L_x_5:
[----:B------:R-:W-:-:S00]  /*08b0*/  BRA `(.L_x_5) ;  /* 0xfffffffc00fc7947 */ /* 0x000fc0000383ffff */
[----:B------:R-:W-:-:S00]  /*08c0*/  NOP ;  /* 0x0000000000007918 */ /* 0x000fc00000000000 */
        /* <DEDUP_REMOVED lines=11> */
.L_x_6:


//--------------------- .nv.shared.reserved.0     --------------------------
	.section	.nv.shared.reserved.0,"aw",@nobits
	.weak		__nv_reservedSMEM_offset_0_alias
	.size		__nv_reservedSMEM_offset_0_alias, 0, 64
	.other		__nv_reservedSMEM_offset_0_alias,@"STO_CUDA_RESERVED_SHARED STV_DEFAULT"
__nv_reservedSMEM_offset_0_alias:
	.zero		0
	.zero		64


//--------------------- .nv.constant0._Z18MatrixMulKernelColPfS_S_i --------------------------
	.section	.nv.constant0._Z18MatrixMulKernelColPfS_S_i,"a",@progbits
	.sectionflags	@""
	.align	4
.nv.constant0._Z18MatrixMulKernelColPfS_S_i:
	.zero		924


//--------------------- SYMBOLS --------------------------

	.type		.nv.reservedSmem.offset0,@object
	.size		.nv.reservedSmem.offset0,0x4
